//
// Generated by NVIDIA NVVM Compiler
//
// Compiler Build ID: CL-36424714
// Cuda compilation tools, release 13.0, V13.0.88
// Based on NVVM 20.0.0
//

.version 9.0
.target sm_100
.address_size 64

	// .globl	_Z20ldmatrix_test_kernelP6__halfPKS_i
// _ZZ20ldmatrix_test_kernelP6__halfPKS_iE5shmem has been demoted

.visible .entry _Z20ldmatrix_test_kernelP6__halfPKS_i(
	.param .u64 .ptr .align 1 _Z20ldmatrix_test_kernelP6__halfPKS_i_param_0,
	.param .u64 .ptr .align 1 _Z20ldmatrix_test_kernelP6__halfPKS_i_param_1,
	.param .u32 _Z20ldmatrix_test_kernelP6__halfPKS_i_param_2
)
{
	.reg .pred 	%p<4>;
	.reg .b16 	%rs<9>;
	.reg .b32 	%r<17>;
	.reg .b64 	%rd<17>;
	// demoted variable
	.shared .align 2 .b8 _ZZ20ldmatrix_test_kernelP6__halfPKS_iE5shmem[256];
	ld.param.u64 	%rd3, [_Z20ldmatrix_test_kernelP6__halfPKS_i_param_0];
	ld.param.u64 	%rd4, [_Z20ldmatrix_test_kernelP6__halfPKS_i_param_1];
	ld.param.u32 	%r5, [_Z20ldmatrix_test_kernelP6__halfPKS_i_param_2];
	mov.u32 	%r1, %tid.x;
	shl.b32 	%r2, %r1, 2;
	setp.ge.s32 	%p1, %r2, %r5;
	@%p1 bra 	$L__BB0_2;
	cvta.to.global.u64 	%rd5, %rd4;
	shl.b32 	%r6, %r1, 3;
	mov.u32 	%r7, _ZZ20ldmatrix_test_kernelP6__halfPKS_iE5shmem;
	add.s32 	%r8, %r7, %r6;
	mul.wide.u32 	%rd6, %r2, 2;
	add.s64 	%rd7, %rd5, %rd6;
	ld.global.u16 	%rs1, [%rd7];
	st.shared.u16 	[%r8], %rs1;
	ld.global.u16 	%rs2, [%rd7+2];
	st.shared.u16 	[%r8+2], %rs2;
	ld.global.u16 	%rs3, [%rd7+4];
	st.shared.u16 	[%r8+4], %rs3;
	ld.global.u16 	%rs4, [%rd7+6];
	st.shared.u16 	[%r8+6], %rs4;
$L__BB0_2:
	bar.sync 	0;
	setp.gt.u32 	%p2, %r1, 15;
	mov.b64 	%rd16, 0;
	@%p2 bra 	$L__BB0_4;
	shl.b32 	%r9, %r1, 4;
	and.b32  	%r10, %r9, 112;
	and.b32  	%r11, %r1, 8;
	or.b32  	%r12, %r10, %r11;
	mul.wide.u32 	%rd9, %r12, 2;
	mov.u32 	%r13, _ZZ20ldmatrix_test_kernelP6__halfPKS_iE5shmem;
	cvt.u64.u32 	%rd10, %r13;
	cvta.shared.u64 	%rd11, %rd10;
	add.s64 	%rd16, %rd11, %rd9;
$L__BB0_4:
	setp.ge.s32 	%p3, %r2, %r5;
	cvta.to.shared.u64 	%rd12, %rd16;
	cvt.u32.u64 	%r16, %rd12;
	// begin inline asm
	ldmatrix.sync.aligned.m8n8.x2.shared.trans.b16 {%r14, %r15}, [%r16];
	// end inline asm
	@%p3 bra 	$L__BB0_6;
	cvta.to.global.u64 	%rd13, %rd3;
	mul.wide.u32 	%rd14, %r2, 2;
	add.s64 	%rd15, %rd13, %rd14;
	mov.b32 	{%rs5, %rs6}, %r14;
	st.global.u16 	[%rd15], %rs5;
	st.global.u16 	[%rd15+2], %rs6;
	mov.b32 	{%rs7, %rs8}, %r15;
	st.global.u16 	[%rd15+4], %rs7;
	st.global.u16 	[%rd15+6], %rs8;
$L__BB0_6:
	ret;

}


// ===== COMPILED SASS (sm_100) =====

	.target	sm_100

	.elftype	@"ET_EXEC"


//--------------------- .note.nv.tkinfo           --------------------------
	.section	.note.nv.tkinfo,"",@"SHT_NOTE"
	.sectionflags	@"SHF_NOTE_NV_TKINFO"
	.tkinfo
        /*0018*/ 	.word	0x00000002
        /*0030*/ 	.string	""
        /*0030*/ 	.string	"ptxas"
        /*0030*/ 	.string	"Cuda compilation tools, release 13.0, V13.0.88"
        /*0030*/ 	.string	"Build cuda_13.0.r13.0/compiler.36424714_0"
        /*0030*/ 	.string	"-arch sm_100 -m 64 "



//--------------------- .note.nv.cuinfo           --------------------------
	.section	.note.nv.cuinfo,"",@"SHT_NOTE"
	.sectionflags	@"SHF_NOTE_NV_CUINFO"
        /*0018*/ 	.short	0x0002
        /*001a*/ 	.short	0x0064
        /*001c*/ 	.short	0x0082
	.zero		2


//--------------------- .nv.info                  --------------------------
	.section	.nv.info,"",@"SHT_CUDA_INFO"
	.align	4


	//----- nvinfo : EIATTR_REGCOUNT
	.align		4
        /*0000*/ 	.byte	0x04, 0x2f
        /*0002*/ 	.short	(.L_1 - .L_0)
	.align		4
.L_0:
        /*0004*/ 	.word	index@(_Z20ldmatrix_test_kernelP6__halfPKS_i)
        /*0008*/ 	.word	0x00000012


	//----- nvinfo : EIATTR_FRAME_SIZE
	.align		4
.L_1:
        /*000c*/ 	.byte	0x04, 0x11
        /*000e*/ 	.short	(.L_3 - .L_2)
	.align		4
.L_2:
        /*0010*/ 	.word	index@(_Z20ldmatrix_test_kernelP6__halfPKS_i)
        /*0014*/ 	.word	0x00000000


	//----- nvinfo : EIATTR_MIN_STACK_SIZE
	.align		4
.L_3:
        /*0018*/ 	.byte	0x04, 0x12
        /*001a*/ 	.short	(.L_5 - .L_4)
	.align		4
.L_4:
        /*001c*/ 	.word	index@(_Z20ldmatrix_test_kernelP6__halfPKS_i)
        /*0020*/ 	.word	0x00000000
.L_5:


//--------------------- .nv.compat                --------------------------
	.section	.nv.compat,"",@"SHT_CUDA_COMPAT_INFO"
	.align	4
        /*0000*/ 	.byte	0x02, 0x09, 0x00, 0x00, 0x02, 0x02, 0x01, 0x00, 0x02, 0x05, 0x05, 0x00, 0x03, 0x07, 0x01, 0x01
        /*0010*/ 	.byte	0x02, 0x03, 0x00, 0x00, 0x02, 0x06, 0x01, 0x00, 0x04, 0x0b, 0x08, 0x00, 0x09, 0x00, 0x00, 0x00
        /*0020*/ 	.byte	0x00, 0x00, 0x00, 0x00


//--------------------- .nv.info._Z20ldmatrix_test_kernelP6__halfPKS_i --------------------------
	.section	.nv.info._Z20ldmatrix_test_kernelP6__halfPKS_i,"",@"SHT_CUDA_INFO"
	.sectionflags	@""
	.align	4


	//----- nvinfo : EIATTR_CUDA_API_VERSION
	.align		4
        /*0000*/ 	.byte	0x04, 0x37
        /*0002*/ 	.short	(.L_7 - .L_6)
.L_6:
        /*0004*/ 	.word	0x00000082


	//----- nvinfo : EIATTR_KPARAM_INFO
	.align		4
.L_7:
        /*0008*/ 	.byte	0x04, 0x17
        /*000a*/ 	.short	(.L_9 - .L_8)
.L_8:
        /*000c*/ 	.word	0x00000000
        /*0010*/ 	.short	0x0002
        /*0012*/ 	.short	0x0010
        /*0014*/ 	.byte	0x00, 0xf0, 0x11, 0x00


	//----- nvinfo : EIATTR_KPARAM_INFO
	.align		4
.L_9:
        /*0018*/ 	.byte	0x04, 0x17
        /*001a*/ 	.short	(.L_11 - .L_10)
.L_10:
        /*001c*/ 	.word	0x00000000
        /*0020*/ 	.short	0x0001
        /*0022*/ 	.short	0x0008
        /*0024*/ 	.byte	0x00, 0xf5, 0x21, 0x00


	//----- nvinfo : EIATTR_KPARAM_INFO
	.align		4
.L_11:
        /*0028*/ 	.byte	0x04, 0x17
        /*002a*/ 	.short	(.L_13 - .L_12)
.L_12:
        /*002c*/ 	.word	0x00000000
        /*0030*/ 	.short	0x0000
        /*0032*/ 	.short	0x0000
        /*0034*/ 	.byte	0x00, 0xf5, 0x21, 0x00


	//----- nvinfo : EIATTR_SPARSE_MMA_MASK
	.align		4
.L_13:
        /*0038*/ 	.byte	0x03, 0x50
        /*003a*/ 	.short	0x0000


	//----- nvinfo : EIATTR_MAXREG_COUNT
	.align		4
        /*003c*/ 	.byte	0x03, 0x1b
        /*003e*/ 	.short	0x00ff


	//----- nvinfo : EIATTR_NUM_BARRIERS
	.align		4
        /*0040*/ 	.byte	0x02, 0x4c
        /*0042*/ 	.byte	0x01
	.zero		1


	//----- nvinfo : EIATTR_MERCURY_ISA_VERSION
	.align		4
        /*0044*/ 	.byte	0x03, 0x5f
        /*0046*/ 	.short	0x0101


	//----- nvinfo : EIATTR_VRC_CTA_INIT_COUNT
	.align		4
        /*0048*/ 	.byte	0x02, 0x4a
	.zero		1
	.zero		1


	//----- nvinfo : EIATTR_EXIT_INSTR_OFFSETS
	.align		4
        /*004c*/ 	.byte	0x04, 0x1c
        /*004e*/ 	.short	(.L_15 - .L_14)


	//   ....[0]....
.L_14:
        /*0050*/ 	.word	0x00000220


	//   ....[1]....
        /*0054*/ 	.word	0x000002b0


	//----- nvinfo : EIATTR_CBANK_PARAM_SIZE
	.align		4
.L_15:
        /*0058*/ 	.byte	0x03, 0x19
        /*005a*/ 	.short	0x0014


	//----- nvinfo : EIATTR_PARAM_CBANK
	.align		4
        /*005c*/ 	.byte	0x04, 0x0a
        /*005e*/ 	.short	(.L_17 - .L_16)
	.align		4
.L_16:
        /*0060*/ 	.word	index@(.nv.constant0._Z20ldmatrix_test_kernelP6__halfPKS_i)
        /*0064*/ 	.short	0x0380
        /*0066*/ 	.short	0x0014


	//----- nvinfo : EIATTR_SW_WAR
	.align		4
.L_17:
        /*0068*/ 	.byte	0x04, 0x36
        /*006a*/ 	.short	(.L_19 - .L_18)
.L_18:
        /*006c*/ 	.word	0x00000008
.L_19:


//--------------------- .nv.callgraph             --------------------------
	.section	.nv.callgraph,"",@"SHT_CUDA_CALLGRAPH"
	.align	4
	.sectionentsize	8
	.align		4
        /*0000*/ 	.word	0x00000000
	.align		4
        /*0004*/ 	.word	0xffffffff
	.align		4
        /*0008*/ 	.word	0x00000000
	.align		4
        /*000c*/ 	.word	0xfffffffe
	.align		4
        /*0010*/ 	.word	0x00000000
	.align		4
        /*0014*/ 	.word	0xfffffffd
	.align		4
        /*0018*/ 	.word	0x00000000
	.align		4
        /*001c*/ 	.word	0xfffffffc


//--------------------- .text._Z20ldmatrix_test_kernelP6__halfPKS_i --------------------------
	.section	.text._Z20ldmatrix_test_kernelP6__halfPKS_i,"ax",@progbits
	.align	128
        .global         _Z20ldmatrix_test_kernelP6__halfPKS_i
        .type           _Z20ldmatrix_test_kernelP6__halfPKS_i,@function
        .size           _Z20ldmatrix_test_kernelP6__halfPKS_i,(.L_x_1 - _Z20ldmatrix_test_kernelP6__halfPKS_i)
        .other          _Z20ldmatrix_test_kernelP6__halfPKS_i,@"STO_CUDA_ENTRY STV_DEFAULT"
_Z20ldmatrix_test_kernelP6__halfPKS_i:
.text._Z20ldmatrix_test_kernelP6__halfPKS_i:
[----:B------:R-:W-:Y:S01]  /*0000*/  LDC R1, c[0x0][0x37c] ;  /* 0x0000df00ff017b82 */ /* 0x000fe20000000800 */
[----:B------:R-:W0:Y:S01]  /*0010*/  S2R R14, SR_TID.X ;  /* 0x00000000000e7919 */ /* 0x000e220000002100 */
[----:B------:R-:W1:Y:S01]  /*0020*/  LDCU UR4, c[0x0][0x390] ;  /* 0x00007200ff0477ac */ /* 0x000e620008000800 */
[----:B0-----:R-:W-:-:S05]  /*0030*/  IMAD.SHL.U32 R0, R14, 0x4, RZ ;  /* 0x000000040e007824 */ /* 0x001fca00078e00ff */
[----:B-1----:R-:W-:Y:S01]  /*0040*/  ISETP.GE.AND P0, PT, R0, UR4, PT ;  /* 0x0000000400007c0c */ /* 0x002fe2000bf06270 */
[----:B------:R-:W0:-:S12]  /*0050*/  LDCU.64 UR4, c[0x0][0x358] ;  /* 0x00006b00ff0477ac */ /* 0x000e180008000a00 */
[----:B------:R-:W1:Y:S02]  /*0060*/  @!P0 LDC.64 R4, c[0x0][0x388] ;  /* 0x0000e200ff048b82 */ /* 0x000e640000000a00 */
[----:B-1----:R-:W-:-:S05]  /*0070*/  @!P0 IMAD.WIDE.U32 R4, R0, 0x2, R4 ;  /* 0x0000000200048825 */ /* 0x002fca00078e0004 */
[----:B0-----:R-:W2:Y:S04]  /*0080*/  @!P0 LDG.E.U16 R7, desc[UR4][R4.64] ;  /* 0x0000000404078981 */ /* 0x001ea8000c1e1500 */
[----:B------:R-:W2:Y:S04]  /*0090*/  @!P0 LDG.E.U16 R8, desc[UR4][R4.64+0x2] ;  /* 0x0000020404088981 */ /* 0x000ea8000c1e1500 */
[----:B------:R-:W3:Y:S04]  /*00a0*/  @!P0 LDG.E.U16 R9, desc[UR4][R4.64+0x4] ;  /* 0x0000040404098981 */ /* 0x000ee8000c1e1500 */
[----:B------:R0:W3:Y:S01]  /*00b0*/  @!P0 LDG.E.U16 R10, desc[UR4][R4.64+0x6] ;  /* 0x00000604040a8981 */ /* 0x0000e2000c1e1500 */
[----:B------:R-:W-:Y:S01]  /*00c0*/  ISETP.GT.U32.AND P1, PT, R14, 0xf, PT ;  /* 0x0000000f0e00780c */ /* 0x000fe20003f24070 */
[----:B------:R-:W1:-:S12]  /*00d0*/  @!P0 S2R R13, SR_CgaCtaId ;  /* 0x00000000000d8919 */ /* 0x000e580000008800 */
[----:B------:R-:W4:Y:S01]  /*00e0*/  @!P1 S2R R6, SR_CgaCtaId ;  /* 0x0000000000069919 */ /* 0x000f220000008800 */
[----:B------:R-:W-:Y:S01]  /*00f0*/  @!P1 MOV R3, 0x400 ;  /* 0x0000040000039802 */ /* 0x000fe20000000f00 */
[----:B------:R-:W-:Y:S01]  /*0100*/  @!P1 IMAD.SHL.U32 R2, R14, 0x10, RZ ;  /* 0x000000100e029824 */ /* 0x000fe200078e00ff */
[----:B------:R-:W5:Y:S04]  /*0110*/  @!P1 S2R R12, SR_SWINHI ;  /* 0x00000000000c9919 */ /* 0x000f680000002f00 */
[----:B------:R-:W-:-:S04]  /*0120*/  @!P1 LOP3.LUT R11, R2, 0x70, RZ, 0xc0, !PT ;  /* 0x00000070020b9812 */ /* 0x000fc800078ec0ff */
[----:B------:R-:W-:Y:S02]  /*0130*/  @!P1 LOP3.LUT R11, R11, 0x8, R14, 0xf8, !PT ;  /* 0x000000080b0b9812 */ /* 0x000fe400078ef80e */
[----:B----4-:R-:W-:Y:S02]  /*0140*/  @!P1 LEA R15, R6, R3, 0x18 ;  /* 0x00000003060f9211 */ /* 0x010fe400078ec0ff */
[----:B------:R-:W-:Y:S02]  /*0150*/  CS2R R2, SRZ ;  /* 0x0000000000027805 */ /* 0x000fe4000001ff00 */
[----:B------:R-:W-:Y:S02]  /*0160*/  @!P0 MOV R6, 0x400 ;  /* 0x0000040000068802 */ /* 0x000fe40000000f00 */
[----:B0-----:R-:W-:Y:S02]  /*0170*/  @!P1 MOV R4, R15 ;  /* 0x0000000f00049202 */ /* 0x001fe40000000f00 */
[----:B-----5:R-:W-:-:S02]  /*0180*/  @!P1 MOV R5, R12 ;  /* 0x0000000c00059202 */ /* 0x020fc40000000f00 */
[----:B-1----:R-:W-:Y:S01]  /*0190*/  @!P0 LEA R6, R13, R6, 0x18 ;  /* 0x000000060d068211 */ /* 0x002fe200078ec0ff */
[----:B------:R-:W-:-:S04]  /*01a0*/  @!P1 IMAD.WIDE.U32 R2, R11, 0x2, R4 ;  /* 0x000000020b029825 */ /* 0x000fc800078e0004 */
[----:B------:R-:W-:Y:S01]  /*01b0*/  @!P0 IMAD R6, R14, 0x8, R6 ;  /* 0x000000080e068824 */ /* 0x000fe200078e0206 */
[----:B------:R-:W-:Y:S02]  /*01c0*/  MOV R2, R2 ;  /* 0x0000000200027202 */ /* 0x000fe40000000f00 */
[----:B--2---:R-:W-:Y:S02]  /*01d0*/  PRMT R12, R7, 0x5410, R8 ;  /* 0x00005410070c7816 */ /* 0x004fe40000000008 */
[----:B---3--:R-:W-:-:S05]  /*01e0*/  PRMT R13, R9, 0x5410, R10 ;  /* 0x00005410090d7816 */ /* 0x008fca000000000a */
[----:B------:R0:W-:Y:S01]  /*01f0*/  @!P0 STS.64 [R6], R12 ;  /* 0x0000000c06008388 */ /* 0x0001e20000000a00 */
[----:B------:R-:W-:Y:S06]  /*0200*/  BAR.SYNC.DEFER_BLOCKING 0x0 ;  /* 0x0000000000007b1d */ /* 0x000fec0000010000 */
[----:B------:R0:W1:Y:S01]  /*0210*/  LDSM.16.MT88.2 R4, [R2] ;  /* 0x000000000204783b */ /* 0x0000620000004100 */
[----:B------:R-:W-:Y:S05]  /*0220*/  @P0 EXIT ;  /* 0x000000000000094d */ /* 0x000fea0003800000 */
[----:B0-----:R-:W0:Y:S01]  /*0230*/  LDC.64 R2, c[0x0][0x380] ;  /* 0x0000e000ff027b82 */ /* 0x001e220000000a00 */
[----:B-1----:R-:W-:Y:S01]  /*0240*/  PRMT R6, R5, 0x7632, R6 ;  /* 0x0000763205067816 */ /* 0x002fe20000000006 */
[----:B0-----:R-:W-:Y:S01]  /*0250*/  IMAD.WIDE.U32 R2, R0, 0x2, R2 ;  /* 0x0000000200027825 */ /* 0x001fe200078e0002 */
[----:B------:R-:W-:-:S04]  /*0260*/  PRMT R0, R4, 0x7632, R0 ;  /* 0x0000763204007816 */ /* 0x000fc80000000000 */
[----:B------:R-:W-:Y:S04]  /*0270*/  STG.E.U16 desc[UR4][R2.64], R4 ;  /* 0x0000000402007986 */ /* 0x000fe8000c101504 */
[----:B------:R-:W-:Y:S04]  /*0280*/  STG.E.U16 desc[UR4][R2.64+0x4], R5 ;  /* 0x0000040502007986 */ /* 0x000fe8000c101504 */
[----:B------:R-:W-:Y:S04]  /*0290*/  STG.E.U16 desc[UR4][R2.64+0x2], R0 ;  /* 0x0000020002007986 */ /* 0x000fe8000c101504 */
[----:B------:R-:W-:Y:S01]  /*02a0*/  STG.E.U16 desc[UR4][R2.64+0x6], R6 ;  /* 0x0000060602007986 */ /* 0x000fe2000c101504 */
[----:B------:R-:W-:Y:S05]  /*02b0*/  EXIT ;  /* 0x000000000000794d */ /* 0x000fea0003800000 */
.L_x_0:
[----:B------:R-:W-:-:S00]  /*02c0*/  BRA `(.L_x_0) ;  /* 0xfffffffc00fc7947 */ /* 0x000fc0000383ffff */
[----:B------:R-:W-:-:S00]  /*02d0*/  NOP ;  /* 0x0000000000007918 */ /* 0x000fc00000000000 */
        /* <DEDUP_REMOVED lines=10> */
.L_x_1:


//--------------------- .nv.shared._Z20ldmatrix_test_kernelP6__halfPKS_i --------------------------
	.section	.nv.shared._Z20ldmatrix_test_kernelP6__halfPKS_i,"aw",@nobits
	.sectionflags	@""
	.align	2
.nv.shared._Z20ldmatrix_test_kernelP6__halfPKS_i:
	.zero		1280


//--------------------- .nv.shared.reserved.0     --------------------------
	.section	.nv.shared.reserved.0,"aw",@nobits
	.weak		__nv_reservedSMEM_offset_0_alias
	.size		__nv_reservedSMEM_offset_0_alias, 0, 64
	.other		__nv_reservedSMEM_offset_0_alias,@"STO_CUDA_RESERVED_SHARED STV_DEFAULT"
__nv_reservedSMEM_offset_0_alias:
	.zero		0
	.zero		64


//--------------------- .nv.constant0._Z20ldmatrix_test_kernelP6__halfPKS_i --------------------------
	.section	.nv.constant0._Z20ldmatrix_test_kernelP6__halfPKS_i,"a",@progbits
	.sectionflags	@""
	.align	4
.nv.constant0._Z20ldmatrix_test_kernelP6__halfPKS_i:
	.zero		916


//--------------------- SYMBOLS --------------------------

	.type		.nv.reservedSmem.offset0,@object
	.size		.nv.reservedSmem.offset0,0x4
	.type		.nv.reservedSmem.cap,@object
	.size		.nv.reservedSmem.cap,0x4
